//
// Generated by NVIDIA NVVM Compiler
//
// Compiler Build ID: CL-36424714
// Cuda compilation tools, release 13.0, V13.0.88
// Based on NVVM 20.0.0
//

.version 9.0
.target sm_100
.address_size 64

	// .globl	_Z12matmul_tiledPKfS0_Pfiii
// _ZZ12matmul_tiledPKfS0_PfiiiE2sA has been demoted
// _ZZ12matmul_tiledPKfS0_PfiiiE2sB has been demoted

.visible .entry _Z12matmul_tiledPKfS0_Pfiii(
	.param .u64 .ptr .align 1 _Z12matmul_tiledPKfS0_Pfiii_param_0,
	.param .u64 .ptr .align 1 _Z12matmul_tiledPKfS0_Pfiii_param_1,
	.param .u64 .ptr .align 1 _Z12matmul_tiledPKfS0_Pfiii_param_2,
	.param .u32 _Z12matmul_tiledPKfS0_Pfiii_param_3,
	.param .u32 _Z12matmul_tiledPKfS0_Pfiii_param_4,
	.param .u32 _Z12matmul_tiledPKfS0_Pfiii_param_5
)
{
	.reg .pred 	%p<12>;
	.reg .b32 	%r<43>;
	.reg .b32 	%f<111>;
	.reg .b64 	%rd<13>;
	// demoted variable
	.shared .align 4 .b8 _ZZ12matmul_tiledPKfS0_PfiiiE2sA[4224];
	// demoted variable
	.shared .align 4 .b8 _ZZ12matmul_tiledPKfS0_PfiiiE2sB[4224];
	ld.param.u64 	%rd3, [_Z12matmul_tiledPKfS0_Pfiii_param_0];
	ld.param.u64 	%rd4, [_Z12matmul_tiledPKfS0_Pfiii_param_1];
	ld.param.u64 	%rd5, [_Z12matmul_tiledPKfS0_Pfiii_param_2];
	ld.param.u32 	%r24, [_Z12matmul_tiledPKfS0_Pfiii_param_3];
	ld.param.u32 	%r25, [_Z12matmul_tiledPKfS0_Pfiii_param_4];
	ld.param.u32 	%r26, [_Z12matmul_tiledPKfS0_Pfiii_param_5];
	mov.u32 	%r27, %ctaid.y;
	mov.u32 	%r28, %ctaid.x;
	mov.u32 	%r40, %tid.y;
	mov.u32 	%r38, %tid.x;
	shl.b32 	%r29, %r27, 5;
	add.s32 	%r3, %r29, %r40;
	shl.b32 	%r4, %r28, 5;
	add.s32 	%r5, %r4, %r38;
	setp.lt.s32 	%p1, %r26, 1;
	mov.f32 	%f110, 0f00000000;
	@%p1 bra 	$L__BB0_7;
	add.s32 	%r30, %r26, 31;
	shr.u32 	%r31, %r30, 5;
	mul.lo.s32 	%r32, %r40, 132;
	mov.u32 	%r33, _ZZ12matmul_tiledPKfS0_PfiiiE2sA;
	add.s32 	%r6, %r33, %r32;
	shl.b32 	%r34, %r38, 2;
	add.s32 	%r7, %r6, %r34;
	mov.u32 	%r35, _ZZ12matmul_tiledPKfS0_PfiiiE2sB;
	add.s32 	%r9, %r35, %r34;
	add.s32 	%r8, %r9, %r32;
	neg.s32 	%r42, %r31;
	mad.lo.s32 	%r36, %r40, %r25, %r38;
	add.s32 	%r41, %r36, %r4;
	shl.b32 	%r12, %r25, 5;
	mad.lo.s32 	%r39, %r26, %r3, %r38;
	cvta.to.global.u64 	%rd1, %rd3;
	cvta.to.global.u64 	%rd2, %rd4;
	mov.f32 	%f110, 0f00000000;
$L__BB0_2:
	setp.ge.s32 	%p2, %r3, %r24;
	setp.ge.s32 	%p3, %r38, %r26;
	mov.f32 	%f108, 0f00000000;
	or.pred  	%p4, %p2, %p3;
	@%p4 bra 	$L__BB0_4;
	mul.wide.u32 	%rd6, %r39, 4;
	add.s64 	%rd7, %rd1, %rd6;
	ld.global.nc.f32 	%f108, [%rd7];
$L__BB0_4:
	setp.ge.s32 	%p5, %r5, %r25;
	st.shared.f32 	[%r7], %f108;
	setp.ge.s32 	%p6, %r40, %r26;
	mov.f32 	%f109, 0f00000000;
	or.pred  	%p7, %p6, %p5;
	@%p7 bra 	$L__BB0_6;
	mul.wide.s32 	%rd8, %r41, 4;
	add.s64 	%rd9, %rd2, %rd8;
	ld.global.nc.f32 	%f109, [%rd9];
$L__BB0_6:
	st.shared.f32 	[%r8], %f109;
	bar.sync 	0;
	ld.shared.f32 	%f12, [%r6];
	ld.shared.f32 	%f13, [%r9];
	fma.rn.f32 	%f14, %f12, %f13, %f110;
	ld.shared.f32 	%f15, [%r6+4];
	ld.shared.f32 	%f16, [%r9+132];
	fma.rn.f32 	%f17, %f15, %f16, %f14;
	ld.shared.f32 	%f18, [%r6+8];
	ld.shared.f32 	%f19, [%r9+264];
	fma.rn.f32 	%f20, %f18, %f19, %f17;
	ld.shared.f32 	%f21, [%r6+12];
	ld.shared.f32 	%f22, [%r9+396];
	fma.rn.f32 	%f23, %f21, %f22, %f20;
	ld.shared.f32 	%f24, [%r6+16];
	ld.shared.f32 	%f25, [%r9+528];
	fma.rn.f32 	%f26, %f24, %f25, %f23;
	ld.shared.f32 	%f27, [%r6+20];
	ld.shared.f32 	%f28, [%r9+660];
	fma.rn.f32 	%f29, %f27, %f28, %f26;
	ld.shared.f32 	%f30, [%r6+24];
	ld.shared.f32 	%f31, [%r9+792];
	fma.rn.f32 	%f32, %f30, %f31, %f29;
	ld.shared.f32 	%f33, [%r6+28];
	ld.shared.f32 	%f34, [%r9+924];
	fma.rn.f32 	%f35, %f33, %f34, %f32;
	ld.shared.f32 	%f36, [%r6+32];
	ld.shared.f32 	%f37, [%r9+1056];
	fma.rn.f32 	%f38, %f36, %f37, %f35;
	ld.shared.f32 	%f39, [%r6+36];
	ld.shared.f32 	%f40, [%r9+1188];
	fma.rn.f32 	%f41, %f39, %f40, %f38;
	ld.shared.f32 	%f42, [%r6+40];
	ld.shared.f32 	%f43, [%r9+1320];
	fma.rn.f32 	%f44, %f42, %f43, %f41;
	ld.shared.f32 	%f45, [%r6+44];
	ld.shared.f32 	%f46, [%r9+1452];
	fma.rn.f32 	%f47, %f45, %f46, %f44;
	ld.shared.f32 	%f48, [%r6+48];
	ld.shared.f32 	%f49, [%r9+1584];
	fma.rn.f32 	%f50, %f48, %f49, %f47;
	ld.shared.f32 	%f51, [%r6+52];
	ld.shared.f32 	%f52, [%r9+1716];
	fma.rn.f32 	%f53, %f51, %f52, %f50;
	ld.shared.f32 	%f54, [%r6+56];
	ld.shared.f32 	%f55, [%r9+1848];
	fma.rn.f32 	%f56, %f54, %f55, %f53;
	ld.shared.f32 	%f57, [%r6+60];
	ld.shared.f32 	%f58, [%r9+1980];
	fma.rn.f32 	%f59, %f57, %f58, %f56;
	ld.shared.f32 	%f60, [%r6+64];
	ld.shared.f32 	%f61, [%r9+2112];
	fma.rn.f32 	%f62, %f60, %f61, %f59;
	ld.shared.f32 	%f63, [%r6+68];
	ld.shared.f32 	%f64, [%r9+2244];
	fma.rn.f32 	%f65, %f63, %f64, %f62;
	ld.shared.f32 	%f66, [%r6+72];
	ld.shared.f32 	%f67, [%r9+2376];
	fma.rn.f32 	%f68, %f66, %f67, %f65;
	ld.shared.f32 	%f69, [%r6+76];
	ld.shared.f32 	%f70, [%r9+2508];
	fma.rn.f32 	%f71, %f69, %f70, %f68;
	ld.shared.f32 	%f72, [%r6+80];
	ld.shared.f32 	%f73, [%r9+2640];
	fma.rn.f32 	%f74, %f72, %f73, %f71;
	ld.shared.f32 	%f75, [%r6+84];
	ld.shared.f32 	%f76, [%r9+2772];
	fma.rn.f32 	%f77, %f75, %f76, %f74;
	ld.shared.f32 	%f78, [%r6+88];
	ld.shared.f32 	%f79, [%r9+2904];
	fma.rn.f32 	%f80, %f78, %f79, %f77;
	ld.shared.f32 	%f81, [%r6+92];
	ld.shared.f32 	%f82, [%r9+3036];
	fma.rn.f32 	%f83, %f81, %f82, %f80;
	ld.shared.f32 	%f84, [%r6+96];
	ld.shared.f32 	%f85, [%r9+3168];
	fma.rn.f32 	%f86, %f84, %f85, %f83;
	ld.shared.f32 	%f87, [%r6+100];
	ld.shared.f32 	%f88, [%r9+3300];
	fma.rn.f32 	%f89, %f87, %f88, %f86;
	ld.shared.f32 	%f90, [%r6+104];
	ld.shared.f32 	%f91, [%r9+3432];
	fma.rn.f32 	%f92, %f90, %f91, %f89;
	ld.shared.f32 	%f93, [%r6+108];
	ld.shared.f32 	%f94, [%r9+3564];
	fma.rn.f32 	%f95, %f93, %f94, %f92;
	ld.shared.f32 	%f96, [%r6+112];
	ld.shared.f32 	%f97, [%r9+3696];
	fma.rn.f32 	%f98, %f96, %f97, %f95;
	ld.shared.f32 	%f99, [%r6+116];
	ld.shared.f32 	%f100, [%r9+3828];
	fma.rn.f32 	%f101, %f99, %f100, %f98;
	ld.shared.f32 	%f102, [%r6+120];
	ld.shared.f32 	%f103, [%r9+3960];
	fma.rn.f32 	%f104, %f102, %f103, %f101;
	ld.shared.f32 	%f105, [%r6+124];
	ld.shared.f32 	%f106, [%r9+4092];
	fma.rn.f32 	%f110, %f105, %f106, %f104;
	bar.sync 	0;
	add.s32 	%r42, %r42, 1;
	setp.ne.s32 	%p8, %r42, 0;
	add.s32 	%r41, %r41, %r12;
	add.s32 	%r40, %r40, 32;
	add.s32 	%r39, %r39, 32;
	add.s32 	%r38, %r38, 32;
	@%p8 bra 	$L__BB0_2;
$L__BB0_7:
	setp.ge.s32 	%p9, %r3, %r24;
	setp.ge.s32 	%p10, %r5, %r25;
	or.pred  	%p11, %p9, %p10;
	@%p11 bra 	$L__BB0_9;
	mad.lo.s32 	%r37, %r25, %r3, %r5;
	cvta.to.global.u64 	%rd10, %rd5;
	mul.wide.u32 	%rd11, %r37, 4;
	add.s64 	%rd12, %rd10, %rd11;
	st.global.f32 	[%rd12], %f110;
$L__BB0_9:
	ret;

}


// ===== COMPILED SASS (sm_100) =====

	.target	sm_100

	.elftype	@"ET_EXEC"


//--------------------- .note.nv.tkinfo           --------------------------
	.section	.note.nv.tkinfo,"",@"SHT_NOTE"
	.sectionflags	@"SHF_NOTE_NV_TKINFO"
	.tkinfo
        /*0018*/ 	.word	0x00000002
        /*0030*/ 	.string	""
        /*0030*/ 	.string	"ptxas"
        /*0030*/ 	.string	"Cuda compilation tools, release 13.0, V13.0.88"
        /*0030*/ 	.string	"Build cuda_13.0.r13.0/compiler.36424714_0"
        /*0030*/ 	.string	"-arch sm_100 -m 64 "



//--------------------- .note.nv.cuinfo           --------------------------
	.section	.note.nv.cuinfo,"",@"SHT_NOTE"
	.sectionflags	@"SHF_NOTE_NV_CUINFO"
        /*0018*/ 	.short	0x0002
        /*001a*/ 	.short	0x0064
        /*001c*/ 	.short	0x0082
	.zero		2


//--------------------- .nv.info                  --------------------------
	.section	.nv.info,"",@"SHT_CUDA_INFO"
	.align	4


	//----- nvinfo : EIATTR_REGCOUNT
	.align		4
        /*0000*/ 	.byte	0x04, 0x2f
        /*0002*/ 	.short	(.L_1 - .L_0)
	.align		4
.L_0:
        /*0004*/ 	.word	index@(_Z12matmul_tiledPKfS0_Pfiii)
        /*0008*/ 	.word	0x0000001f


	//----- nvinfo : EIATTR_FRAME_SIZE
	.align		4
.L_1:
        /*000c*/ 	.byte	0x04, 0x11
        /*000e*/ 	.short	(.L_3 - .L_2)
	.align		4
.L_2:
        /*0010*/ 	.word	index@(_Z12matmul_tiledPKfS0_Pfiii)
        /*0014*/ 	.word	0x00000000


	//----- nvinfo : EIATTR_MIN_STACK_SIZE
	.align		4
.L_3:
        /*0018*/ 	.byte	0x04, 0x12
        /*001a*/ 	.short	(.L_5 - .L_4)
	.align		4
.L_4:
        /*001c*/ 	.word	index@(_Z12matmul_tiledPKfS0_Pfiii)
        /*0020*/ 	.word	0x00000000
.L_5:


//--------------------- .nv.compat                --------------------------
	.section	.nv.compat,"",@"SHT_CUDA_COMPAT_INFO"
	.align	4
        /*0000*/ 	.byte	0x02, 0x09, 0x00, 0x00, 0x02, 0x02, 0x01, 0x00, 0x02, 0x05, 0x05, 0x00, 0x03, 0x07, 0x01, 0x01
        /*0010*/ 	.byte	0x02, 0x03, 0x00, 0x00, 0x02, 0x06, 0x01, 0x00, 0x04, 0x0b, 0x08, 0x00, 0x09, 0x00, 0x00, 0x00
        /*0020*/ 	.byte	0x00, 0x00, 0x00, 0x00


//--------------------- .nv.info._Z12matmul_tiledPKfS0_Pfiii --------------------------
	.section	.nv.info._Z12matmul_tiledPKfS0_Pfiii,"",@"SHT_CUDA_INFO"
	.sectionflags	@""
	.align	4


	//----- nvinfo : EIATTR_CUDA_API_VERSION
	.align		4
        /*0000*/ 	.byte	0x04, 0x37
        /*0002*/ 	.short	(.L_7 - .L_6)
.L_6:
        /*0004*/ 	.word	0x00000082


	//----- nvinfo : EIATTR_KPARAM_INFO
	.align		4
.L_7:
        /*0008*/ 	.byte	0x04, 0x17
        /*000a*/ 	.short	(.L_9 - .L_8)
.L_8:
        /*000c*/ 	.word	0x00000000
        /*0010*/ 	.short	0x0005
        /*0012*/ 	.short	0x0020
        /*0014*/ 	.byte	0x00, 0xf0, 0x11, 0x00


	//----- nvinfo : EIATTR_KPARAM_INFO
	.align		4
.L_9:
        /*0018*/ 	.byte	0x04, 0x17
        /*001a*/ 	.short	(.L_11 - .L_10)
.L_10:
        /*001c*/ 	.word	0x00000000
        /*0020*/ 	.short	0x0004
        /*0022*/ 	.short	0x001c
        /*0024*/ 	.byte	0x00, 0xf0, 0x11, 0x00


	//----- nvinfo : EIATTR_KPARAM_INFO
	.align		4
.L_11:
        /*0028*/ 	.byte	0x04, 0x17
        /*002a*/ 	.short	(.L_13 - .L_12)
.L_12:
        /*002c*/ 	.word	0x00000000
        /*0030*/ 	.short	0x0003
        /*0032*/ 	.short	0x0018
        /*0034*/ 	.byte	0x00, 0xf0, 0x11, 0x00


	//----- nvinfo : EIATTR_KPARAM_INFO
	.align		4
.L_13:
        /*0038*/ 	.byte	0x04, 0x17
        /*003a*/ 	.short	(.L_15 - .L_14)
.L_14:
        /*003c*/ 	.word	0x00000000
        /*0040*/ 	.short	0x0002
        /*0042*/ 	.short	0x0010
        /*0044*/ 	.byte	0x00, 0xf5, 0x21, 0x00


	//----- nvinfo : EIATTR_KPARAM_INFO
	.align		4
.L_15:
        /*0048*/ 	.byte	0x04, 0x17
        /*004a*/ 	.short	(.L_17 - .L_16)
.L_16:
        /*004c*/ 	.word	0x00000000
        /*0050*/ 	.short	0x0001
        /*0052*/ 	.short	0x0008
        /*0054*/ 	.byte	0x00, 0xf5, 0x21, 0x00


	//----- nvinfo : EIATTR_KPARAM_INFO
	.align		4
.L_17:
        /*0058*/ 	.byte	0x04, 0x17
        /*005a*/ 	.short	(.L_19 - .L_18)
.L_18:
        /*005c*/ 	.word	0x00000000
        /*0060*/ 	.short	0x0000
        /*0062*/ 	.short	0x0000
        /*0064*/ 	.byte	0x00, 0xf5, 0x21, 0x00


	//----- nvinfo : EIATTR_SPARSE_MMA_MASK
	.align		4
.L_19:
        /*0068*/ 	.byte	0x03, 0x50
        /*006a*/ 	.short	0x0000


	//----- nvinfo : EIATTR_MAXREG_COUNT
	.align		4
        /*006c*/ 	.byte	0x03, 0x1b
        /*006e*/ 	.short	0x00ff


	//----- nvinfo : EIATTR_NUM_BARRIERS
	.align		4
        /*0070*/ 	.byte	0x02, 0x4c
        /*0072*/ 	.byte	0x01
	.zero		1


	//----- nvinfo : EIATTR_MERCURY_ISA_VERSION
	.align		4
        /*0074*/ 	.byte	0x03, 0x5f
        /*0076*/ 	.short	0x0101


	//----- nvinfo : EIATTR_VRC_CTA_INIT_COUNT
	.align		4
        /*0078*/ 	.byte	0x02, 0x4a
	.zero		1
	.zero		1


	//----- nvinfo : EIATTR_EXIT_INSTR_OFFSETS
	.align		4
        /*007c*/ 	.byte	0x04, 0x1c
        /*007e*/ 	.short	(.L_21 - .L_20)


	//   ....[0]....
.L_20:
        /*0080*/ 	.word	0x00000990


	//   ....[1]....
        /*0084*/ 	.word	0x000009e0


	//----- nvinfo : EIATTR_CBANK_PARAM_SIZE
	.align		4
.L_21:
        /*0088*/ 	.byte	0x03, 0x19
        /*008a*/ 	.short	0x0024


	//----- nvinfo : EIATTR_PARAM_CBANK
	.align		4
        /*008c*/ 	.byte	0x04, 0x0a
        /*008e*/ 	.short	(.L_23 - .L_22)
	.align		4
.L_22:
        /*0090*/ 	.word	index@(.nv.constant0._Z12matmul_tiledPKfS0_Pfiii)
        /*0094*/ 	.short	0x0380
        /*0096*/ 	.short	0x0024


	//----- nvinfo : EIATTR_SW_WAR
	.align		4
.L_23:
        /*0098*/ 	.byte	0x04, 0x36
        /*009a*/ 	.short	(.L_25 - .L_24)
.L_24:
        /*009c*/ 	.word	0x00000008
.L_25:


//--------------------- .nv.callgraph             --------------------------
	.section	.nv.callgraph,"",@"SHT_CUDA_CALLGRAPH"
	.align	4
	.sectionentsize	8
	.align		4
        /*0000*/ 	.word	0x00000000
	.align		4
        /*0004*/ 	.word	0xffffffff
	.align		4
        /*0008*/ 	.word	0x00000000
	.align		4
        /*000c*/ 	.word	0xfffffffe
	.align		4
        /*0010*/ 	.word	0x00000000
	.align		4
        /*0014*/ 	.word	0xfffffffd
	.align		4
        /*0018*/ 	.word	0x00000000
	.align		4
        /*001c*/ 	.word	0xfffffffc


//--------------------- .text._Z12matmul_tiledPKfS0_Pfiii --------------------------
	.section	.text._Z12matmul_tiledPKfS0_Pfiii,"ax",@progbits
	.align	128
        .global         _Z12matmul_tiledPKfS0_Pfiii
        .type           _Z12matmul_tiledPKfS0_Pfiii,@function
        .size           _Z12matmul_tiledPKfS0_Pfiii,(.L_x_3 - _Z12matmul_tiledPKfS0_Pfiii)
        .other          _Z12matmul_tiledPKfS0_Pfiii,@"STO_CUDA_ENTRY STV_DEFAULT"
_Z12matmul_tiledPKfS0_Pfiii:
.text._Z12matmul_tiledPKfS0_Pfiii:
[----:B------:R-:W-:Y:S01]  /*0000*/  LDC R1, c[0x0][0x37c] ;  /* 0x0000df00ff017b82 */ /* 0x000fe20000000800 */
[----:B------:R-:W0:Y:S01]  /*0010*/  S2R R3, SR_CTAID.Y ;  /* 0x0000000000037919 */ /* 0x000e220000002600 */
[----:B------:R-:W1:Y:S01]  /*0020*/  LDCU UR5, c[0x0][0x3a0] ;  /* 0x00007400ff0577ac */ /* 0x000e620008000800 */
[----:B------:R-:W-:Y:S01]  /*0030*/  HFMA2 R16, -RZ, RZ, 0, 0 ;  /* 0x00000000ff107431 */ /* 0x000fe200000001ff */
[----:B------:R-:W0:Y:S01]  /*0040*/  S2R R7, SR_TID.Y ;  /* 0x0000000000077919 */ /* 0x000e220000002200 */
[----:B------:R-:W2:Y:S01]  /*0050*/  LDCU.64 UR6, c[0x0][0x358] ;  /* 0x00006b00ff0677ac */ /* 0x000ea20008000a00 */
[----:B------:R-:W3:Y:S01]  /*0060*/  S2R R13, SR_CTAID.X ;  /* 0x00000000000d7919 */ /* 0x000ee20000002500 */
[----:B------:R-:W3:Y:S01]  /*0070*/  S2R R0, SR_TID.X ;  /* 0x0000000000007919 */ /* 0x000ee20000002100 */
[----:B-1----:R-:W-:Y:S01]  /*0080*/  UISETP.GE.AND UP0, UPT, UR5, 0x1, UPT ;  /* 0x000000010500788c */ /* 0x002fe2000bf06270 */
[----:B0-----:R-:W-:Y:S02]  /*0090*/  LEA R3, R3, R7, 0x5 ;  /* 0x0000000703037211 */ /* 0x001fe400078e28ff */
[----:B---3--:R-:W-:-:S06]  /*00a0*/  LEA R2, R13, R0, 0x5 ;  /* 0x000000000d027211 */ /* 0x008fcc00078e28ff */
[----:B--2---:R-:W-:Y:S05]  /*00b0*/  BRA.U !UP0, `(.L_x_0) ;  /* 0x0000000908287547 */ /* 0x004fea000b800000 */
[----:B------:R-:W0:Y:S01]  /*00c0*/  S2R R11, SR_CgaCtaId ;  /* 0x00000000000b7919 */ /* 0x000e220000008800 */
[----:B------:R-:W1:Y:S01]  /*00d0*/  LDCU UR8, c[0x0][0x39c] ;  /* 0x00007380ff0877ac */ /* 0x000e620008000800 */
[----:B------:R-:W2:Y:S01]  /*00e0*/  LDC R5, c[0x0][0x39c] ;  /* 0x0000e700ff057b82 */ /* 0x000ea20000000800 */
[----:B------:R-:W-:Y:S01]  /*00f0*/  MOV R4, 0x400 ;  /* 0x0000040000047802 */ /* 0x000fe20000000f00 */
[----:B------:R-:W-:Y:S01]  /*0100*/  UIADD3 UR4, UPT, UPT, UR5, 0x1f, URZ ;  /* 0x0000001f05047890 */ /* 0x000fe2000fffe0ff */
[----:B------:R-:W-:Y:S01]  /*0110*/  MOV R16, RZ ;  /* 0x000000ff00107202 */ /* 0x000fe20000000f00 */
[----:B------:R-:W3:Y:S01]  /*0120*/  LDCU UR10, c[0x0][0x3a0] ;  /* 0x00007400ff0a77ac */ /* 0x000ee20008000800 */
[----:B------:R-:W-:Y:S01]  /*0130*/  IADD3 R6, PT, PT, R4, 0x1080, RZ ;  /* 0x0000108004067810 */ /* 0x000fe20007ffe0ff */
[----:B------:R-:W-:Y:S01]  /*0140*/  USHF.R.U32.HI UR4, URZ, 0x5, UR4 ;  /* 0x00000005ff047899 */ /* 0x000fe20008011604 */
[----:B------:R-:W4:Y:S03]  /*0150*/  LDCU UR9, c[0x0][0x398] ;  /* 0x00007300ff0977ac */ /* 0x000f260008000800 */
[----:B------:R-:W-:Y:S01]  /*0160*/  UIADD3 UR4, UPT, UPT, -UR4, URZ, URZ ;  /* 0x000000ff04047290 */ /* 0x000fe2000fffe1ff */
[----:B-1----:R-:W-:-:S05]  /*0170*/  IMAD R10, R7, UR8, R0 ;  /* 0x00000008070a7c24 */ /* 0x002fca000f8e0200 */
[----:B------:R-:W-:Y:S02]  /*0180*/  LEA R10, R13, R10, 0x5 ;  /* 0x0000000a0d0a7211 */ /* 0x000fe400078e28ff */
[C---:B0-----:R-:W-:Y:S02]  /*0190*/  LEA R4, R11.reuse, R4, 0x18 ;  /* 0x000000040b047211 */ /* 0x041fe400078ec0ff */
[----:B------:R-:W-:-:S03]  /*01a0*/  LEA R11, R11, R6, 0x18 ;  /* 0x000000060b0b7211 */ /* 0x000fc600078ec0ff */
[----:B------:R-:W-:Y:S01]  /*01b0*/  IMAD R9, R7, 0x84, R4 ;  /* 0x0000008407097824 */ /* 0x000fe200078e0204 */
[----:B------:R-:W-:Y:S01]  /*01c0*/  LEA R6, R0, R11, 0x2 ;  /* 0x0000000b00067211 */ /* 0x000fe200078e10ff */
[----:B------:R-:W-:-:S03]  /*01d0*/  IMAD R4, R3, UR5, R0 ;  /* 0x0000000503047c24 */ /* 0x000fc6000f8e0200 */
[----:B------:R-:W-:Y:S01]  /*01e0*/  LEA R11, R0, R9, 0x2 ;  /* 0x00000009000b7211 */ /* 0x000fe200078e10ff */
[----:B---34-:R-:W-:-:S07]  /*01f0*/  IMAD R8, R7, 0x84, R6 ;  /* 0x0000008407087824 */ /* 0x018fce00078e0206 */
.L_x_1:
[----:B------:R-:W-:Y:S02]  /*0200*/  ISETP.GE.AND P1, PT, R0, UR10, PT ;  /* 0x0000000a00007c0c */ /* 0x000fe4000bf26270 */
[----:B------:R-:W-:Y:S02]  /*0210*/  CS2R R18, SRZ ;  /* 0x0000000000127805 */ /* 0x000fe4000001ff00 */
[----:B--2---:R-:W-:Y:S02]  /*0220*/  ISETP.GE.AND P0, PT, R2, R5, PT ;  /* 0x000000050200720c */ /* 0x004fe40003f06270 */
[----:B------:R-:W-:Y:S02]  /*0230*/  ISETP.GE.OR P1, PT, R3, UR9, P1 ;  /* 0x0000000903007c0c */ /* 0x000fe40008f26670 */
[----:B------:R-:W-:-:S11]  /*0240*/  ISETP.GE.OR P0, PT, R7, UR10, P0 ;  /* 0x0000000a07007c0c */ /* 0x000fd60008706670 */
[----:B------:R-:W0:Y:S08]  /*0250*/  @!P1 LDC.64 R14, c[0x0][0x380] ;  /* 0x0000e000ff0e9b82 */ /* 0x000e300000000a00 */
[----:B------:R-:W1:Y:S01]  /*0260*/  @!P0 LDC.64 R12, c[0x0][0x388] ;  /* 0x0000e200ff0c8b82 */ /* 0x000e620000000a00 */
[----:B0-----:R-:W-:-:S05]  /*0270*/  @!P1 IMAD.WIDE.U32 R14, R4, 0x4, R14 ;  /* 0x00000004040e9825 */ /* 0x001fca00078e000e */
[----:B------:R-:W2:Y:S01]  /*0280*/  @!P1 LDG.E.CONSTANT R18, desc[UR6][R14.64] ;  /* 0x000000060e129981 */ /* 0x000ea2000c1e9900 */
[----:B-1----:R-:W-:-:S05]  /*0290*/  @!P0 IMAD.WIDE R12, R10, 0x4, R12 ;  /* 0x000000040a0c8825 */ /* 0x002fca00078e020c */
[----:B------:R-:W3:Y:S01]  /*02a0*/  @!P0 LDG.E.CONSTANT R19, desc[UR6][R12.64] ;  /* 0x000000060c138981 */ /* 0x000ee2000c1e9900 */
[----:B------:R-:W-:-:S04]  /*02b0*/  UIADD3 UR4, UPT, UPT, UR4, 0x1, URZ ;  /* 0x0000000104047890 */ /* 0x000fc8000fffe0ff */
[----:B------:R-:W-:Y:S01]  /*02c0*/  UISETP.NE.AND UP0, UPT, UR4, URZ, UPT ;  /* 0x000000ff0400728c */ /* 0x000fe2000bf05270 */
[----:B------:R-:W-:Y:S02]  /*02d0*/  IADD3 R0, PT, PT, R0, 0x20, RZ ;  /* 0x0000002000007810 */ /* 0x000fe40007ffe0ff */
[----:B------:R-:W-:Y:S02]  /*02e0*/  IADD3 R7, PT, PT, R7, 0x20, RZ ;  /* 0x0000002007077810 */ /* 0x000fe40007ffe0ff */
[----:B------:R-:W-:Y:S02]  /*02f0*/  IADD3 R4, PT, PT, R4, 0x20, RZ ;  /* 0x0000002004047810 */ /* 0x000fe40007ffe0ff */
[----:B------:R-:W-:Y:S01]  /*0300*/  LEA R10, R5, R10, 0x5 ;  /* 0x0000000a050a7211 */ /* 0x000fe200078e28ff */
[----:B--2---:R-:W-:Y:S04]  /*0310*/  STS [R11], R18 ;  /* 0x000000120b007388 */ /* 0x004fe80000000800 */
[----:B---3--:R-:W-:Y:S01]  /*0320*/  STS [R8], R19 ;  /* 0x0000001308007388 */ /* 0x008fe20000000800 */
[----:B------:R-:W-:Y:S06]  /*0330*/  BAR.SYNC.DEFER_BLOCKING 0x0 ;  /* 0x0000000000007b1d */ /* 0x000fec0000010000 */
[----:B------:R-:W-:Y:S04]  /*0340*/  LDS R21, [R9] ;  /* 0x0000000009157984 */ /* 0x000fe80000000800 */
[----:B------:R-:W0:Y:S04]  /*0350*/  LDS R20, [R6] ;  /* 0x0000000006147984 */ /* 0x000e280000000800 */
[----:B------:R-:W-:Y:S04]  /*0360*/  LDS R27, [R9+0x4] ;  /* 0x00000400091b7984 */ /* 0x000fe80000000800 */
[----:B------:R-:W1:Y:S04]  /*0370*/  LDS R28, [R6+0x84] ;  /* 0x00008400061c7984 */ /* 0x000e680000000800 */
[----:B------:R-:W-:Y:S04]  /*0380*/  LDS R26, [R9+0x8] ;  /* 0x00000800091a7984 */ /* 0x000fe80000000800 */
[----:B------:R-:W2:Y:S04]  /*0390*/  LDS R17, [R6+0x108] ;  /* 0x0001080006117984 */ /* 0x000ea80000000800 */
[----:B------:R-:W-:Y:S04]  /*03a0*/  LDS R14, [R9+0xc] ;  /* 0x00000c00090e7984 */ /* 0x000fe80000000800 */
[----:B------:R-:W3:Y:S04]  /*03b0*/  LDS R13, [R6+0x18c] ;  /* 0x00018c00060d7984 */ /* 0x000ee80000000800 */
[----:B------:R-:W-:Y:S04]  /*03c0*/  LDS R22, [R9+0x10] ;  /* 0x0000100009167984 */ /* 0x000fe80000000800 */
[----:B------:R-:W4:Y:S04]  /*03d0*/  LDS R23, [R6+0x210] ;  /* 0x0002100006177984 */ /* 0x000f280000000800 */
[----:B------:R-:W-:Y:S04]  /*03e0*/  LDS R24, [R9+0x14] ;  /* 0x0000140009187984 */ /* 0x000fe80000000800 */
[----:B------:R-:W5:Y:S01]  /*03f0*/  LDS R25, [R6+0x294] ;  /* 0x0002940006197984 */ /* 0x000f620000000800 */
[----:B0-----:R-:W-:-:S03]  /*0400*/  FFMA R16, R21, R20, R16 ;  /* 0x0000001415107223 */ /* 0x001fc60000000010 */
[----:B------:R-:W-:Y:S04]  /*0410*/  LDS R20, [R9+0x18] ;  /* 0x0000180009147984 */ /* 0x000fe80000000800 */
[----:B------:R-:W0:Y:S01]  /*0420*/  LDS R21, [R6+0x318] ;  /* 0x0003180006157984 */ /* 0x000e220000000800 */
[----:B-1----:R-:W-:-:S03]  /*0430*/  FFMA R27, R27, R28, R16 ;  /* 0x0000001c1b1b7223 */ /* 0x002fc60000000010 */
[----:B------:R-:W-:Y:S04]  /*0440*/  LDS R18, [R9+0x1c] ;  /* 0x00001c0009127984 */ /* 0x000fe80000000800 */
[----:B------:R-:W1:Y:S01]  /*0450*/  LDS R19, [R6+0x39c] ;  /* 0x00039c0006137984 */ /* 0x000e620000000800 */
[----:B--2---:R-:W-:-:S03]  /*0460*/  FFMA R27, R26, R17, R27 ;  /* 0x000000111a1b7223 */ /* 0x004fc6000000001b */
[----:B------:R-:W-:Y:S04]  /*0470*/  LDS R16, [R9+0x20] ;  /* 0x0000200009107984 */ /* 0x000fe80000000800 */
[----:B------:R-:W2:Y:S01]  /*0480*/  LDS R17, [R6+0x420] ;  /* 0x0004200006117984 */ /* 0x000ea20000000800 */
[----:B---3--:R-:W-:-:S03]  /*0490*/  FFMA R27, R14, R13, R27 ;  /* 0x0000000d0e1b7223 */ /* 0x008fc6000000001b */
[----:B------:R-:W-:Y:S04]  /*04a0*/  LDS R14, [R9+0x24] ;  /* 0x00002400090e7984 */ /* 0x000fe80000000800 */
[----:B------:R-:W3:Y:S04]  /*04b0*/  LDS R15, [R6+0x4a4] ;  /* 0x0004a400060f7984 */ /* 0x000ee80000000800 */
[----:B------:R-:W-:Y:S04]  /*04c0*/  LDS R12, [R9+0x28] ;  /* 0x00002800090c7984 */ /* 0x000fe80000000800 */
[----:B------:R-:W3:Y:S01]  /*04d0*/  LDS R13, [R6+0x528] ;  /* 0x00052800060d7984 */ /* 0x000ee20000000800 */
[----:B----4-:R-:W-:-:S03]  /*04e0*/  FFMA R23, R22, R23, R27 ;  /* 0x0000001716177223 */ /* 0x010fc6000000001b */
[----:B------:R-:W-:Y:S01]  /*04f0*/  LDS R22, [R9+0x2c] ;  /* 0x00002c0009167984 */ /* 0x000fe20000000800 */
[----:B-----5:R-:W-:-:S03]  /*0500*/  FFMA R25, R24, R25, R23 ;  /* 0x0000001918197223 */ /* 0x020fc60000000017 */
[----:B------:R-:W4:Y:S01]  /*0510*/  LDS R23, [R6+0x5ac] ;  /* 0x0005ac0006177984 */ /* 0x000f220000000800 */
        /* <DEDUP_REMOVED lines=11> */
[----:B------:R-:W3:Y:S01]  /*05d0*/  LDS R17, [R6+0x7bc] ;  /* 0x0007bc0006117984 */ /* 0x000ee20000000800 */
[----:B------:R-:W-:-:S03]  /*05e0*/  FFMA R27, R12, R13, R15 ;  /* 0x0000000d0c1b7223 */ /* 0x000fc6000000000f */
[----:B------:R-:W-:Y:S04]  /*05f0*/  LDS R12, [R9+0x40] ;  /* 0x00004000090c7984 */ /* 0x000fe80000000800 */
[----:B------:R-:W5:Y:S04]  /*0600*/  LDS R13, [R6+0x840] ;  /* 0x00084000060d7984 */ /* 0x000f680000000800 */
[----:B------:R-:W-:Y:S04]  /*0610*/  LDS R14, [R9+0x44] ;  /* 0x00004400090e7984 */ /* 0x000fe80000000800 */
[----:B------:R-:W5:Y:S01]  /*0620*/  LDS R15, [R6+0x8c4] ;  /* 0x0008c400060f7984 */ /* 0x000f620000000800 */
[----:B----4-:R-:W-:-:S03]  /*0630*/  FFMA R23, R22, R23, R27 ;  /* 0x0000001716177223 */ /* 0x010fc6000000001b */
[----:B------:R-:W-:Y:S01]  /*0640*/  LDS R22, [R6+0x948] ;  /* 0x0009480006167984 */ /* 0x000fe20000000800 */
[----:B0-----:R-:W-:-:S03]  /*0650*/  FFMA R25, R24, R25, R23 ;  /* 0x0000001918197223 */ /* 0x001fc60000000017 */
        /* <DEDUP_REMOVED lines=10> */
[----:B-----5:R-:W-:-:S03]  /*0700*/  FFMA R25, R12, R13, R25 ;  /* 0x0000000d0c197223 */ /* 0x020fc60000000019 */
[----:B------:R-:W-:Y:S04]  /*0710*/  LDS R13, [R9+0x58] ;  /* 0x00005800090d7984 */ /* 0x000fe80000000800 */
[----:B------:R-:W4:Y:S01]  /*0720*/  LDS R12, [R6+0xb58] ;  /* 0x000b5800060c7984 */ /* 0x000f220000000800 */
[----:B------:R-:W-:-:S03]  /*0730*/  FFMA R26, R14, R15, R25 ;  /* 0x0000000f0e1a7223 */ /* 0x000fc60000000019 */
[----:B------:R-:W-:Y:S04]  /*0740*/  LDS R25, [R9+0x5c] ;  /* 0x00005c0009197984 */ /* 0x000fe80000000800 */
[----:B------:R-:W5:Y:S04]  /*0750*/  LDS R24, [R6+0xbdc] ;  /* 0x000bdc0006187984 */ /* 0x000f680000000800 */
[----:B------:R-:W-:Y:S04]  /*0760*/  LDS R15, [R9+0x60] ;  /* 0x00006000090f7984 */ /* 0x000fe80000000800 */
[----:B------:R-:W5:Y:S01]  /*0770*/  LDS R14, [R6+0xc60] ;  /* 0x000c6000060e7984 */ /* 0x000f620000000800 */
[----:B0-----:R-:W-:-:S04]  /*0780*/  FFMA R23, R23, R22, R26 ;  /* 0x0000001617177223 */ /* 0x001fc8000000001a */
[----:B-1----:R-:W-:Y:S02]  /*0790*/  FFMA R23, R20, R21, R23 ;  /* 0x0000001514177223 */ /* 0x002fe40000000017 */
[----:B------:R-:W-:Y:S02]  /*07a0*/  LDS R21, [R9+0x64] ;  /* 0x0000640009157984 */ /* 0x000fe40000000800 */
[----:B--2---:R-:W-:Y:S02]  /*07b0*/  FFMA R22, R18, R19, R23 ;  /* 0x0000001312167223 */ /* 0x004fe40000000017 */
[----:B------:R-:W0:Y:S04]  /*07c0*/  LDS R20, [R6+0xce4] ;  /* 0x000ce40006147984 */ /* 0x000e280000000800 */
[----:B------:R-:W-:Y:S01]  /*07d0*/  LDS R18, [R9+0x68] ;  /* 0x0000680009127984 */ /* 0x000fe20000000800 */
[----:B---3--:R-:W-:-:S03]  /*07e0*/  FFMA R22, R17, R16, R22 ;  /* 0x0000001011167223 */ /* 0x008fc60000000016 */
[----:B------:R-:W1:Y:S04]  /*07f0*/  LDS R19, [R6+0xd68] ;  /* 0x000d680006137984 */ /* 0x000e680000000800 */
[----:B------:R-:W-:Y:S01]  /*0800*/  LDS R16, [R9+0x6c] ;  /* 0x00006c0009107984 */ /* 0x000fe20000000800 */
[----:B----4-:R-:W-:-:S03]  /*0810*/  FFMA R22, R13, R12, R22 ;  /* 0x0000000c0d167223 */ /* 0x010fc60000000016 */
[----:B------:R-:W2:Y:S04]  /*0820*/  LDS R17, [R6+0xdec] ;  /* 0x000dec0006117984 */ /* 0x000ea80000000800 */
[----:B------:R-:W-:Y:S01]  /*0830*/  LDS R12, [R9+0x70] ;  /* 0x00007000090c7984 */ /* 0x000fe20000000800 */
[----:B-----5:R-:W-:-:S03]  /*0840*/  FFMA R24, R25, R24, R22 ;  /* 0x0000001819187223 */ /* 0x020fc60000000016 */
[----:B------:R-:W3:Y:S04]  /*0850*/  LDS R13, [R6+0xe70] ;  /* 0x000e7000060d7984 */ /* 0x000ee80000000800 */
[----:B------:R-:W-:Y:S01]  /*0860*/  LDS R22, [R9+0x74] ;  /* 0x0000740009167984 */ /* 0x000fe20000000800 */
[----:B------:R-:W-:-:S03]  /*0870*/  FFMA R26, R15, R14, R24 ;  /* 0x0000000e0f1a7223 */ /* 0x000fc60000000018 */
[----:B------:R-:W4:Y:S04]  /*0880*/  LDS R23, [R6+0xef4] ;  /* 0x000ef40006177984 */ /* 0x000f280000000800 */
[----:B------:R-:W-:Y:S04]  /*0890*/  LDS R24, [R9+0x78] ;  /* 0x0000780009187984 */ /* 0x000fe80000000800 */
[----:B------:R-:W5:Y:S04]  /*08a0*/  LDS R25, [R6+0xf78] ;  /* 0x000f780006197984 */ /* 0x000f680000000800 */
[----:B------:R-:W-:Y:S04]  /*08b0*/  LDS R14, [R9+0x7c] ;  /* 0x00007c00090e7984 */ /* 0x000fe80000000800 */
[----:B------:R-:W5:Y:S01]  /*08c0*/  LDS R15, [R6+0xffc] ;  /* 0x000ffc00060f7984 */ /* 0x000f620000000800 */
[----:B0-----:R-:W-:-:S04]  /*08d0*/  FFMA R21, R21, R20, R26 ;  /* 0x0000001415157223 */ /* 0x001fc8000000001a */
[----:B-1----:R-:W-:-:S04]  /*08e0*/  FFMA R19, R18, R19, R21 ;  /* 0x0000001312137223 */ /* 0x002fc80000000015 */
[----:B--2---:R-:W-:-:S04]  /*08f0*/  FFMA R17, R16, R17, R19 ;  /* 0x0000001110117223 */ /* 0x004fc80000000013 */
[----:B---3--:R-:W-:-:S04]  /*0900*/  FFMA R13, R12, R13, R17 ;  /* 0x0000000d0c0d7223 */ /* 0x008fc80000000011 */
[----:B----4-:R-:W-:-:S04]  /*0910*/  FFMA R13, R22, R23, R13 ;  /* 0x00000017160d7223 */ /* 0x010fc8000000000d */
[----:B-----5:R-:W-:-:S04]  /*0920*/  FFMA R13, R24, R25, R13 ;  /* 0x00000019180d7223 */ /* 0x020fc8000000000d */
[----:B------:R-:W-:Y:S01]  /*0930*/  FFMA R16, R14, R15, R13 ;  /* 0x0000000f0e107223 */ /* 0x000fe2000000000d */
[----:B------:R-:W-:Y:S06]  /*0940*/  BAR.SYNC.DEFER_BLOCKING 0x0 ;  /* 0x0000000000007b1d */ /* 0x000fec0000010000 */
[----:B------:R-:W-:Y:S05]  /*0950*/  BRA.U UP0, `(.L_x_1) ;  /* 0xfffffff900287547 */ /* 0x000fea000b83ffff */
.L_x_0:
[----:B------:R-:W0:Y:S02]  /*0960*/  LDCU.64 UR4, c[0x0][0x398] ;  /* 0x00007300ff0477ac */ /* 0x000e240008000a00 */
[----:B0-----:R-:W-:-:S04]  /*0970*/  ISETP.GE.AND P0, PT, R2, UR5, PT ;  /* 0x0000000502007c0c */ /* 0x001fc8000bf06270 */
[----:B------:R-:W-:-:S13]  /*0980*/  ISETP.GE.OR P0, PT, R3, UR4, P0 ;  /* 0x0000000403007c0c */ /* 0x000fda0008706670 */
[----:B------:R-:W-:Y:S05]  /*0990*/  @P0 EXIT ;  /* 0x000000000000094d */ /* 0x000fea0003800000 */
[----:B------:R-:W0:Y:S01]  /*09a0*/  LDC.64 R4, c[0x0][0x390] ;  /* 0x0000e400ff047b82 */ /* 0x000e220000000a00 */
[----:B------:R-:W-:-:S04]  /*09b0*/  IMAD R3, R3, UR5, R2 ;  /* 0x0000000503037c24 */ /* 0x000fc8000f8e0202 */
[----:B0-----:R-:W-:-:S05]  /*09c0*/  IMAD.WIDE.U32 R2, R3, 0x4, R4 ;  /* 0x0000000403027825 */ /* 0x001fca00078e0004 */
[----:B------:R-:W-:Y:S01]  /*09d0*/  STG.E desc[UR6][R2.64], R16 ;  /* 0x0000001002007986 */ /* 0x000fe2000c101906 */
[----:B------:R-:W-:Y:S05]  /*09e0*/  EXIT ;  /* 0x000000000000794d */ /* 0x000fea0003800000 */
.L_x_2:
[----:B------:R-:W-:-:S00]  /*09f0*/  BRA `(.L_x_2) ;  /* 0xfffffffc00fc7947 */ /* 0x000fc0000383ffff */
[----:B------:R-:W-:-:S00]  /*0a00*/  NOP ;  /* 0x0000000000007918 */ /* 0x000fc00000000000 */
[----:B------:R-:W-:-:S00]  /*0a10*/  NOP ;  /* 0x0000000000007918 */ /* 0x000fc00000000000 */
[----:B------:R-:W-:-:S00]  /*0a20*/  NOP ;  /* 0x0000000000007918 */ /* 0x000fc00000000000 */
[----:B------:R-:W-:-:S00]  /*0a30*/  NOP ;  /* 0x0000000000007918 */ /* 0x000fc00000000000 */
[----:B------:R-:W-:-:S00]  /*0a40*/  NOP ;  /* 0x0000000000007918 */ /* 0x000fc00000000000 */
[----:B------:R-:W-:-:S00]  /*0a50*/  NOP ;  /* 0x0000000000007918 */ /* 0x000fc00000000000 */
[----:B------:R-:W-:-:S00]  /*0a60*/  NOP ;  /* 0x0000000000007918 */ /* 0x000fc00000000000 */
[----:B------:R-:W-:-:S00]  /*0a70*/  NOP ;  /* 0x0000000000007918 */ /* 0x000fc00000000000 */
.L_x_3:


//--------------------- .nv.shared._Z12matmul_tiledPKfS0_Pfiii --------------------------
	.section	.nv.shared._Z12matmul_tiledPKfS0_Pfiii,"aw",@nobits
	.sectionflags	@""
	.align	4
.nv.shared._Z12matmul_tiledPKfS0_Pfiii:
	.zero		9472


//--------------------- .nv.shared.reserved.0     --------------------------
	.section	.nv.shared.reserved.0,"aw",@nobits
	.weak		__nv_reservedSMEM_offset_0_alias
	.size		__nv_reservedSMEM_offset_0_alias, 0, 64
	.other		__nv_reservedSMEM_offset_0_alias,@"STO_CUDA_RESERVED_SHARED STV_DEFAULT"
__nv_reservedSMEM_offset_0_alias:
	.zero		0
	.zero		64


//--------------------- .nv.constant0._Z12matmul_tiledPKfS0_Pfiii --------------------------
	.section	.nv.constant0._Z12matmul_tiledPKfS0_Pfiii,"a",@progbits
	.sectionflags	@""
	.align	4
.nv.constant0._Z12matmul_tiledPKfS0_Pfiii:
	.zero		932


//--------------------- SYMBOLS --------------------------

	.type		.nv.reservedSmem.offset0,@object
	.size		.nv.reservedSmem.offset0,0x4
	.type		.nv.reservedSmem.cap,@object
	.size		.nv.reservedSmem.cap,0x4
